//
// Generated by NVIDIA NVVM Compiler
//
// Compiler Build ID: CL-36424714
// Cuda compilation tools, release 13.0, V13.0.88
// Based on NVVM 20.0.0
//

.version 9.0
.target sm_100
.address_size 64

	// .globl	_Z16padHalfWithZerosPdS_iiiii

.visible .entry _Z16padHalfWithZerosPdS_iiiii(
	.param .u64 .ptr .align 1 _Z16padHalfWithZerosPdS_iiiii_param_0,
	.param .u64 .ptr .align 1 _Z16padHalfWithZerosPdS_iiiii_param_1,
	.param .u32 _Z16padHalfWithZerosPdS_iiiii_param_2,
	.param .u32 _Z16padHalfWithZerosPdS_iiiii_param_3,
	.param .u32 _Z16padHalfWithZerosPdS_iiiii_param_4,
	.param .u32 _Z16padHalfWithZerosPdS_iiiii_param_5,
	.param .u32 _Z16padHalfWithZerosPdS_iiiii_param_6
)
{
	.reg .pred 	%p<13>;
	.reg .b32 	%r<38>;
	.reg .b64 	%rd<12>;
	.reg .b64 	%fd<2>;

	ld.param.u64 	%rd3, [_Z16padHalfWithZerosPdS_iiiii_param_0];
	ld.param.u64 	%rd2, [_Z16padHalfWithZerosPdS_iiiii_param_1];
	ld.param.u32 	%r10, [_Z16padHalfWithZerosPdS_iiiii_param_2];
	ld.param.u32 	%r11, [_Z16padHalfWithZerosPdS_iiiii_param_3];
	ld.param.u32 	%r7, [_Z16padHalfWithZerosPdS_iiiii_param_4];
	ld.param.u32 	%r8, [_Z16padHalfWithZerosPdS_iiiii_param_5];
	ld.param.u32 	%r9, [_Z16padHalfWithZerosPdS_iiiii_param_6];
	cvta.to.global.u64 	%rd1, %rd3;
	mov.u32 	%r13, %ntid.x;
	mov.u32 	%r14, %ctaid.x;
	mov.u32 	%r15, %tid.x;
	mad.lo.s32 	%r1, %r13, %r14, %r15;
	mov.u32 	%r16, %ntid.y;
	mov.u32 	%r17, %ctaid.y;
	mov.u32 	%r18, %tid.y;
	mad.lo.s32 	%r19, %r16, %r17, %r18;
	mov.u32 	%r20, %ntid.z;
	mov.u32 	%r21, %ctaid.z;
	mov.u32 	%r22, %tid.z;
	mad.lo.s32 	%r3, %r20, %r21, %r22;
	mad.lo.s32 	%r23, %r11, %r1, %r19;
	mad.lo.s32 	%r4, %r23, %r9, %r3;
	sub.s32 	%r24, %r10, %r7;
	shr.u32 	%r25, %r24, 31;
	add.s32 	%r26, %r24, %r25;
	shr.s32 	%r5, %r26, 1;
	sub.s32 	%r27, %r11, %r8;
	shr.u32 	%r28, %r27, 31;
	add.s32 	%r29, %r27, %r28;
	shr.s32 	%r6, %r29, 1;
	setp.ge.s32 	%p1, %r1, %r10;
	setp.ge.s32 	%p2, %r19, %r11;
	or.pred  	%p3, %p1, %p2;
	setp.ge.s32 	%p4, %r3, %r9;
	or.pred  	%p5, %p3, %p4;
	@%p5 bra 	$L__BB0_4;
	setp.lt.s32 	%p6, %r1, %r5;
	add.s32 	%r31, %r5, %r7;
	setp.ge.s32 	%p7, %r1, %r31;
	setp.lt.s32 	%p8, %r19, %r6;
	or.pred  	%p9, %p6, %p8;
	or.pred  	%p10, %p9, %p7;
	add.s32 	%r33, %r6, %r8;
	setp.ge.s32 	%p11, %r19, %r33;
	or.pred  	%p12, %p10, %p11;
	@%p12 bra 	$L__BB0_3;
	sub.s32 	%r34, %r19, %r6;
	sub.s32 	%r35, %r1, %r5;
	mad.lo.s32 	%r36, %r35, %r8, %r34;
	mad.lo.s32 	%r37, %r36, %r9, %r3;
	cvta.to.global.u64 	%rd7, %rd2;
	mul.wide.s32 	%rd8, %r37, 8;
	add.s64 	%rd9, %rd7, %rd8;
	ld.global.f64 	%fd1, [%rd9];
	mul.wide.s32 	%rd10, %r4, 8;
	add.s64 	%rd11, %rd1, %rd10;
	st.global.f64 	[%rd11], %fd1;
	bra.uni 	$L__BB0_4;
$L__BB0_3:
	mul.wide.s32 	%rd4, %r4, 8;
	add.s64 	%rd5, %rd1, %rd4;
	mov.b64 	%rd6, 0;
	st.global.u64 	[%rd5], %rd6;
$L__BB0_4:
	ret;

}


// ===== COMPILED SASS (sm_100) =====

	.target	sm_100

	.elftype	@"ET_EXEC"


//--------------------- .note.nv.tkinfo           --------------------------
	.section	.note.nv.tkinfo,"",@"SHT_NOTE"
	.sectionflags	@"SHF_NOTE_NV_TKINFO"
	.tkinfo
        /*0018*/ 	.word	0x00000002
        /*0030*/ 	.string	""
        /*0030*/ 	.string	"ptxas"
        /*0030*/ 	.string	"Cuda compilation tools, release 13.0, V13.0.88"
        /*0030*/ 	.string	"Build cuda_13.0.r13.0/compiler.36424714_0"
        /*0030*/ 	.string	"-arch sm_100 -m 64 "



//--------------------- .note.nv.cuinfo           --------------------------
	.section	.note.nv.cuinfo,"",@"SHT_NOTE"
	.sectionflags	@"SHF_NOTE_NV_CUINFO"
        /*0018*/ 	.short	0x0002
        /*001a*/ 	.short	0x0064
        /*001c*/ 	.short	0x0082
	.zero		2


//--------------------- .nv.info                  --------------------------
	.section	.nv.info,"",@"SHT_CUDA_INFO"
	.align	4


	//----- nvinfo : EIATTR_REGCOUNT
	.align		4
        /*0000*/ 	.byte	0x04, 0x2f
        /*0002*/ 	.short	(.L_1 - .L_0)
	.align		4
.L_0:
        /*0004*/ 	.word	index@(_Z16padHalfWithZerosPdS_iiiii)
        /*0008*/ 	.word	0x0000000a


	//----- nvinfo : EIATTR_FRAME_SIZE
	.align		4
.L_1:
        /*000c*/ 	.byte	0x04, 0x11
        /*000e*/ 	.short	(.L_3 - .L_2)
	.align		4
.L_2:
        /*0010*/ 	.word	index@(_Z16padHalfWithZerosPdS_iiiii)
        /*0014*/ 	.word	0x00000000


	//----- nvinfo : EIATTR_MIN_STACK_SIZE
	.align		4
.L_3:
        /*0018*/ 	.byte	0x04, 0x12
        /*001a*/ 	.short	(.L_5 - .L_4)
	.align		4
.L_4:
        /*001c*/ 	.word	index@(_Z16padHalfWithZerosPdS_iiiii)
        /*0020*/ 	.word	0x00000000
.L_5:


//--------------------- .nv.compat                --------------------------
	.section	.nv.compat,"",@"SHT_CUDA_COMPAT_INFO"
	.align	4
        /*0000*/ 	.byte	0x02, 0x09, 0x00, 0x00, 0x02, 0x02, 0x01, 0x00, 0x02, 0x05, 0x05, 0x00, 0x03, 0x07, 0x01, 0x01
        /*0010*/ 	.byte	0x02, 0x03, 0x00, 0x00, 0x02, 0x06, 0x01, 0x00, 0x04, 0x0b, 0x08, 0x00, 0x09, 0x00, 0x00, 0x00
        /*0020*/ 	.byte	0x00, 0x00, 0x00, 0x00


//--------------------- .nv.info._Z16padHalfWithZerosPdS_iiiii --------------------------
	.section	.nv.info._Z16padHalfWithZerosPdS_iiiii,"",@"SHT_CUDA_INFO"
	.sectionflags	@""
	.align	4


	//----- nvinfo : EIATTR_CUDA_API_VERSION
	.align		4
        /*0000*/ 	.byte	0x04, 0x37
        /*0002*/ 	.short	(.L_7 - .L_6)
.L_6:
        /*0004*/ 	.word	0x00000082


	//----- nvinfo : EIATTR_KPARAM_INFO
	.align		4
.L_7:
        /*0008*/ 	.byte	0x04, 0x17
        /*000a*/ 	.short	(.L_9 - .L_8)
.L_8:
        /*000c*/ 	.word	0x00000000
        /*0010*/ 	.short	0x0006
        /*0012*/ 	.short	0x0020
        /*0014*/ 	.byte	0x00, 0xf0, 0x11, 0x00


	//----- nvinfo : EIATTR_KPARAM_INFO
	.align		4
.L_9:
        /*0018*/ 	.byte	0x04, 0x17
        /*001a*/ 	.short	(.L_11 - .L_10)
.L_10:
        /*001c*/ 	.word	0x00000000
        /*0020*/ 	.short	0x0005
        /*0022*/ 	.short	0x001c
        /*0024*/ 	.byte	0x00, 0xf0, 0x11, 0x00


	//----- nvinfo : EIATTR_KPARAM_INFO
	.align		4
.L_11:
        /*0028*/ 	.byte	0x04, 0x17
        /*002a*/ 	.short	(.L_13 - .L_12)
.L_12:
        /*002c*/ 	.word	0x00000000
        /*0030*/ 	.short	0x0004
        /*0032*/ 	.short	0x0018
        /*0034*/ 	.byte	0x00, 0xf0, 0x11, 0x00


	//----- nvinfo : EIATTR_KPARAM_INFO
	.align		4
.L_13:
        /*0038*/ 	.byte	0x04, 0x17
        /*003a*/ 	.short	(.L_15 - .L_14)
.L_14:
        /*003c*/ 	.word	0x00000000
        /*0040*/ 	.short	0x0003
        /*0042*/ 	.short	0x0014
        /*0044*/ 	.byte	0x00, 0xf0, 0x11, 0x00


	//----- nvinfo : EIATTR_KPARAM_INFO
	.align		4
.L_15:
        /*0048*/ 	.byte	0x04, 0x17
        /*004a*/ 	.short	(.L_17 - .L_16)
.L_16:
        /*004c*/ 	.word	0x00000000
        /*0050*/ 	.short	0x0002
        /*0052*/ 	.short	0x0010
        /*0054*/ 	.byte	0x00, 0xf0, 0x11, 0x00


	//----- nvinfo : EIATTR_KPARAM_INFO
	.align		4
.L_17:
        /*0058*/ 	.byte	0x04, 0x17
        /*005a*/ 	.short	(.L_19 - .L_18)
.L_18:
        /*005c*/ 	.word	0x00000000
        /*0060*/ 	.short	0x0001
        /*0062*/ 	.short	0x0008
        /*0064*/ 	.byte	0x00, 0xf5, 0x21, 0x00


	//----- nvinfo : EIATTR_KPARAM_INFO
	.align		4
.L_19:
        /*0068*/ 	.byte	0x04, 0x17
        /*006a*/ 	.short	(.L_21 - .L_20)
.L_20:
        /*006c*/ 	.word	0x00000000
        /*0070*/ 	.short	0x0000
        /*0072*/ 	.short	0x0000
        /*0074*/ 	.byte	0x00, 0xf5, 0x21, 0x00


	//----- nvinfo : EIATTR_SPARSE_MMA_MASK
	.align		4
.L_21:
        /*0078*/ 	.byte	0x03, 0x50
        /*007a*/ 	.short	0x0000


	//----- nvinfo : EIATTR_MAXREG_COUNT
	.align		4
        /*007c*/ 	.byte	0x03, 0x1b
        /*007e*/ 	.short	0x00ff


	//----- nvinfo : EIATTR_MERCURY_ISA_VERSION
	.align		4
        /*0080*/ 	.byte	0x03, 0x5f
        /*0082*/ 	.short	0x0101


	//----- nvinfo : EIATTR_VRC_CTA_INIT_COUNT
	.align		4
        /*0084*/ 	.byte	0x02, 0x4a
	.zero		1
	.zero		1


	//----- nvinfo : EIATTR_EXIT_INSTR_OFFSETS
	.align		4
        /*0088*/ 	.byte	0x04, 0x1c
        /*008a*/ 	.short	(.L_23 - .L_22)


	//   ....[0]....
.L_22:
        /*008c*/ 	.word	0x00000160


	//   ....[1]....
        /*0090*/ 	.word	0x000002d0


	//   ....[2]....
        /*0094*/ 	.word	0x00000310


	//----- nvinfo : EIATTR_CRS_STACK_SIZE
	.align		4
.L_23:
        /*0098*/ 	.byte	0x04, 0x1e
        /*009a*/ 	.short	(.L_25 - .L_24)
.L_24:
        /*009c*/ 	.word	0x00000000


	//----- nvinfo : EIATTR_CBANK_PARAM_SIZE
	.align		4
.L_25:
        /*00a0*/ 	.byte	0x03, 0x19
        /*00a2*/ 	.short	0x0024


	//----- nvinfo : EIATTR_PARAM_CBANK
	.align		4
        /*00a4*/ 	.byte	0x04, 0x0a
        /*00a6*/ 	.short	(.L_27 - .L_26)
	.align		4
.L_26:
        /*00a8*/ 	.word	index@(.nv.constant0._Z16padHalfWithZerosPdS_iiiii)
        /*00ac*/ 	.short	0x0380
        /*00ae*/ 	.short	0x0024


	//----- nvinfo : EIATTR_SW_WAR
	.align		4
.L_27:
        /*00b0*/ 	.byte	0x04, 0x36
        /*00b2*/ 	.short	(.L_29 - .L_28)
.L_28:
        /*00b4*/ 	.word	0x00000008
.L_29:


//--------------------- .nv.callgraph             --------------------------
	.section	.nv.callgraph,"",@"SHT_CUDA_CALLGRAPH"
	.align	4
	.sectionentsize	8
	.align		4
        /*0000*/ 	.word	0x00000000
	.align		4
        /*0004*/ 	.word	0xffffffff
	.align		4
        /*0008*/ 	.word	0x00000000
	.align		4
        /*000c*/ 	.word	0xfffffffe
	.align		4
        /*0010*/ 	.word	0x00000000
	.align		4
        /*0014*/ 	.word	0xfffffffd
	.align		4
        /*0018*/ 	.word	0x00000000
	.align		4
        /*001c*/ 	.word	0xfffffffc


//--------------------- .text._Z16padHalfWithZerosPdS_iiiii --------------------------
	.section	.text._Z16padHalfWithZerosPdS_iiiii,"ax",@progbits
	.align	128
        .global         _Z16padHalfWithZerosPdS_iiiii
        .type           _Z16padHalfWithZerosPdS_iiiii,@function
        .size           _Z16padHalfWithZerosPdS_iiiii,(.L_x_2 - _Z16padHalfWithZerosPdS_iiiii)
        .other          _Z16padHalfWithZerosPdS_iiiii,@"STO_CUDA_ENTRY STV_DEFAULT"
_Z16padHalfWithZerosPdS_iiiii:
.text._Z16padHalfWithZerosPdS_iiiii:
[----:B------:R-:W-:Y:S01]  /*0000*/  LDC R1, c[0x0][0x37c] ;  /* 0x0000df00ff017b82 */ /* 0x000fe20000000800 */
[----:B------:R-:W0:Y:S01]  /*0010*/  S2R R5, SR_CTAID.Y ;  /* 0x0000000000057919 */ /* 0x000e220000002600 */
[----:B------:R-:W1:Y:S01]  /*0020*/  LDCU UR4, c[0x0][0x360] ;  /* 0x00006c00ff0477ac */ /* 0x000e620008000800 */
[----:B------:R-:W0:Y:S01]  /*0030*/  S2R R2, SR_TID.Y ;  /* 0x0000000000027919 */ /* 0x000e220000002200 */
[----:B------:R-:W0:Y:S01]  /*0040*/  LDCU UR5, c[0x0][0x364] ;  /* 0x00006c80ff0577ac */ /* 0x000e220008000800 */
[----:B------:R-:W1:Y:S01]  /*0050*/  S2R R0, SR_CTAID.X ;  /* 0x0000000000007919 */ /* 0x000e620000002500 */
[----:B------:R-:W2:Y:S01]  /*0060*/  LDCU.128 UR8, c[0x0][0x390] ;  /* 0x00007200ff0877ac */ /* 0x000ea20008000c00 */
[----:B------:R-:W1:Y:S01]  /*0070*/  S2R R3, SR_TID.X ;  /* 0x0000000000037919 */ /* 0x000e620000002100 */
[----:B------:R-:W3:Y:S01]  /*0080*/  LDCU UR6, c[0x0][0x368] ;  /* 0x00006d00ff0677ac */ /* 0x000ee20008000800 */
[----:B------:R-:W3:Y:S01]  /*0090*/  S2R R4, SR_CTAID.Z ;  /* 0x0000000000047919 */ /* 0x000ee20000002700 */
[----:B------:R-:W4:Y:S01]  /*00a0*/  LDCU UR12, c[0x0][0x3a0] ;  /* 0x00007400ff0c77ac */ /* 0x000f220008000800 */
[----:B------:R-:W3:Y:S01]  /*00b0*/  S2R R7, SR_TID.Z ;  /* 0x0000000000077919 */ /* 0x000ee20000002300 */
[----:B0-----:R-:W-:Y:S01]  /*00c0*/  IMAD R5, R5, UR5, R2 ;  /* 0x0000000505057c24 */ /* 0x001fe2000f8e0202 */
[----:B--2---:R-:W-:-:S04]  /*00d0*/  UIADD3 UR5, UPT, UPT, UR9, -UR11, URZ ;  /* 0x8000000b09057290 */ /* 0x004fc8000fffe0ff */
[----:B------:R-:W-:Y:S01]  /*00e0*/  ISETP.GE.AND P0, PT, R5, UR9, PT ;  /* 0x0000000905007c0c */ /* 0x000fe2000bf06270 */
[----:B------:R-:W-:Y:S01]  /*00f0*/  ULEA.HI UR5, UR5, UR5, URZ, 0x1 ;  /* 0x0000000505057291 */ /* 0x000fe2000f8f08ff */
[----:B-1----:R-:W-:Y:S01]  /*0100*/  IMAD R0, R0, UR4, R3 ;  /* 0x0000000400007c24 */ /* 0x002fe2000f8e0203 */
[----:B------:R-:W-:-:S04]  /*0110*/  UIADD3 UR4, UPT, UPT, UR8, -UR10, URZ ;  /* 0x8000000a08047290 */ /* 0x000fc8000fffe0ff */
[----:B------:R-:W-:Y:S01]  /*0120*/  ISETP.GE.OR P0, PT, R0, UR8, P0 ;  /* 0x0000000800007c0c */ /* 0x000fe20008706670 */
[----:B------:R-:W-:Y:S01]  /*0130*/  ULEA.HI UR4, UR4, UR4, URZ, 0x1 ;  /* 0x0000000404047291 */ /* 0x000fe2000f8f08ff */
[----:B---3--:R-:W-:-:S05]  /*0140*/  IMAD R4, R4, UR6, R7 ;  /* 0x0000000604047c24 */ /* 0x008fca000f8e0207 */
[----:B----4-:R-:W-:-:S13]  /*0150*/  ISETP.GE.OR P0, PT, R4, UR12, P0 ;  /* 0x0000000c04007c0c */ /* 0x010fda0008706670 */
[----:B------:R-:W-:Y:S05]  /*0160*/  @P0 EXIT ;  /* 0x000000000000094d */ /* 0x000fea0003800000 */
[----:B------:R-:W-:Y:S01]  /*0170*/  USHF.R.S32.HI UR5, URZ, 0x1, UR5 ;  /* 0x00000001ff057899 */ /* 0x000fe20008011405 */
[----:B------:R-:W-:Y:S01]  /*0180*/  IMAD R3, R0, UR9, R5 ;  /* 0x0000000900037c24 */ /* 0x000fe2000f8e0205 */
[----:B------:R-:W-:Y:S02]  /*0190*/  USHF.R.S32.HI UR4, URZ, 0x1, UR4 ;  /* 0x00000001ff047899 */ /* 0x000fe40008011404 */
[----:B------:R-:W-:Y:S01]  /*01a0*/  UIADD3 UR7, UPT, UPT, UR5, UR11, URZ ;  /* 0x0000000b05077290 */ /* 0x000fe2000fffe0ff */
[----:B------:R-:W-:Y:S01]  /*01b0*/  IMAD R7, R3, UR12, R4 ;  /* 0x0000000c03077c24 */ /* 0x000fe2000f8e0204 */
[----:B------:R-:W-:Y:S01]  /*01c0*/  ISETP.GE.AND P0, PT, R5, UR5, PT ;  /* 0x0000000505007c0c */ /* 0x000fe2000bf06270 */
[----:B------:R-:W-:-:S03]  /*01d0*/  UIADD3 UR6, UPT, UPT, UR4, UR10, URZ ;  /* 0x0000000a04067290 */ /* 0x000fc6000fffe0ff */
[----:B------:R-:W-:-:S04]  /*01e0*/  ISETP.LT.OR P0, PT, R0, UR4, !P0 ;  /* 0x0000000400007c0c */ /* 0x000fc8000c701670 */
[----:B------:R-:W-:-:S04]  /*01f0*/  ISETP.GE.OR P0, PT, R0, UR6, P0 ;  /* 0x0000000600007c0c */ /* 0x000fc80008706670 */
[----:B------:R-:W-:Y:S01]  /*0200*/  ISETP.GE.OR P0, PT, R5, UR7, P0 ;  /* 0x0000000705007c0c */ /* 0x000fe20008706670 */
[----:B------:R-:W0:-:S12]  /*0210*/  LDCU.64 UR6, c[0x0][0x358] ;  /* 0x00006b00ff0677ac */ /* 0x000e180008000a00 */
[----:B------:R-:W-:Y:S05]  /*0220*/  @P0 BRA `(.L_x_0) ;  /* 0x00000000002c0947 */ /* 0x000fea0003800000 */
[----:B------:R-:W1:Y:S01]  /*0230*/  LDC.64 R2, c[0x0][0x388] ;  /* 0x0000e200ff027b82 */ /* 0x000e620000000a00 */
[----:B------:R-:W-:Y:S02]  /*0240*/  IADD3 R5, PT, PT, R5, -UR5, RZ ;  /* 0x8000000505057c10 */ /* 0x000fe4000fffe0ff */
[----:B------:R-:W-:-:S05]  /*0250*/  IADD3 R0, PT, PT, R0, -UR4, RZ ;  /* 0x8000000400007c10 */ /* 0x000fca000fffe0ff */
[----:B------:R-:W-:-:S04]  /*0260*/  IMAD R5, R0, UR11, R5 ;  /* 0x0000000b00057c24 */ /* 0x000fc8000f8e0205 */
[----:B------:R-:W-:-:S04]  /*0270*/  IMAD R5, R5, UR12, R4 ;  /* 0x0000000c05057c24 */ /* 0x000fc8000f8e0204 */
[----:B-1----:R-:W-:Y:S02]  /*0280*/  IMAD.WIDE R2, R5, 0x8, R2 ;  /* 0x0000000805027825 */ /* 0x002fe400078e0202 */
[----:B------:R-:W1:Y:S04]  /*0290*/  LDC.64 R4, c[0x0][0x380] ;  /* 0x0000e000ff047b82 */ /* 0x000e680000000a00 */
[----:B0-----:R-:W2:Y:S01]  /*02a0*/  LDG.E.64 R2, desc[UR6][R2.64] ;  /* 0x0000000602027981 */ /* 0x001ea2000c1e1b00 */
[----:B-1----:R-:W-:-:S05]  /*02b0*/  IMAD.WIDE R4, R7, 0x8, R4 ;  /* 0x0000000807047825 */ /* 0x002fca00078e0204 */
[----:B--2---:R-:W-:Y:S01]  /*02c0*/  STG.E.64 desc[UR6][R4.64], R2 ;  /* 0x0000000204007986 */ /* 0x004fe2000c101b06 */
[----:B------:R-:W-:Y:S05]  /*02d0*/  EXIT ;  /* 0x000000000000794d */ /* 0x000fea0003800000 */
.L_x_0:
[----:B------:R-:W1:Y:S02]  /*02e0*/  LDC.64 R2, c[0x0][0x380] ;  /* 0x0000e000ff027b82 */ /* 0x000e640000000a00 */
[----:B-1----:R-:W-:-:S05]  /*02f0*/  IMAD.WIDE R2, R7, 0x8, R2 ;  /* 0x0000000807027825 */ /* 0x002fca00078e0202 */
[----:B0-----:R-:W-:Y:S01]  /*0300*/  STG.E.64 desc[UR6][R2.64], RZ ;  /* 0x000000ff02007986 */ /* 0x001fe2000c101b06 */
[----:B------:R-:W-:Y:S05]  /*0310*/  EXIT ;  /* 0x000000000000794d */ /* 0x000fea0003800000 */
.L_x_1:
[----:B------:R-:W-:-:S00]  /*0320*/  BRA `(.L_x_1) ;  /* 0xfffffffc00fc7947 */ /* 0x000fc0000383ffff */
[----:B------:R-:W-:-:S00]  /*0330*/  NOP ;  /* 0x0000000000007918 */ /* 0x000fc00000000000 */
        /* <DEDUP_REMOVED lines=12> */
.L_x_2:


//--------------------- .nv.shared.reserved.0     --------------------------
	.section	.nv.shared.reserved.0,"aw",@nobits
	.weak		__nv_reservedSMEM_offset_0_alias
	.size		__nv_reservedSMEM_offset_0_alias, 0, 64
	.other		__nv_reservedSMEM_offset_0_alias,@"STO_CUDA_RESERVED_SHARED STV_DEFAULT"
__nv_reservedSMEM_offset_0_alias:
	.zero		0
	.zero		64


//--------------------- .nv.constant0._Z16padHalfWithZerosPdS_iiiii --------------------------
	.section	.nv.constant0._Z16padHalfWithZerosPdS_iiiii,"a",@progbits
	.sectionflags	@""
	.align	4
.nv.constant0._Z16padHalfWithZerosPdS_iiiii:
	.zero		932


//--------------------- SYMBOLS --------------------------

	.type		.nv.reservedSmem.offset0,@object
	.size		.nv.reservedSmem.offset0,0x4
